//
// Generated by NVIDIA NVVM Compiler
//
// Compiler Build ID: CL-36424714
// Cuda compilation tools, release 13.0, V13.0.88
// Based on NVVM 20.0.0
//

.version 9.0
.target sm_100
.address_size 64

	// .globl	_Z25get_maximum_scalar_kernelPKfiPf
// _ZZ25get_maximum_scalar_kernelPKfiPfE5sdata has been demoted

.visible .entry _Z25get_maximum_scalar_kernelPKfiPf(
	.param .u64 .ptr .align 1 _Z25get_maximum_scalar_kernelPKfiPf_param_0,
	.param .u32 _Z25get_maximum_scalar_kernelPKfiPf_param_1,
	.param .u64 .ptr .align 1 _Z25get_maximum_scalar_kernelPKfiPf_param_2
)
{
	.reg .pred 	%p<7>;
	.reg .b32 	%r<17>;
	.reg .b32 	%f<9>;
	.reg .b64 	%rd<9>;
	// demoted variable
	.shared .align 4 .b8 _ZZ25get_maximum_scalar_kernelPKfiPfE5sdata[1024];
	ld.param.u64 	%rd1, [_Z25get_maximum_scalar_kernelPKfiPf_param_0];
	ld.param.u32 	%r8, [_Z25get_maximum_scalar_kernelPKfiPf_param_1];
	ld.param.u64 	%rd2, [_Z25get_maximum_scalar_kernelPKfiPf_param_2];
	mov.u32 	%r1, %tid.x;
	mov.u32 	%r9, %ctaid.y;
	mov.u32 	%r10, %nctaid.x;
	mov.u32 	%r11, %ctaid.x;
	mad.lo.s32 	%r2, %r9, %r10, %r11;
	mov.u32 	%r16, %ntid.x;
	mad.lo.s32 	%r4, %r2, %r16, %r1;
	setp.ge.s32 	%p1, %r4, %r8;
	mov.f32 	%f8, 0f00000000;
	@%p1 bra 	$L__BB0_2;
	cvta.to.global.u64 	%rd3, %rd1;
	mul.wide.s32 	%rd4, %r4, 4;
	add.s64 	%rd5, %rd3, %rd4;
	ld.global.f32 	%f5, [%rd5];
	abs.f32 	%f8, %f5;
$L__BB0_2:
	shl.b32 	%r12, %r1, 2;
	mov.u32 	%r13, _ZZ25get_maximum_scalar_kernelPKfiPfE5sdata;
	add.s32 	%r5, %r13, %r12;
	st.shared.f32 	[%r5], %f8;
	bar.sync 	0;
	setp.lt.u32 	%p2, %r16, 2;
	@%p2 bra 	$L__BB0_7;
$L__BB0_3:
	mov.u32 	%r6, %r16;
	shr.u32 	%r16, %r6, 1;
	setp.ge.u32 	%p3, %r1, %r16;
	@%p3 bra 	$L__BB0_6;
	ld.shared.f32 	%f6, [%r5];
	shl.b32 	%r14, %r16, 2;
	add.s32 	%r15, %r5, %r14;
	ld.shared.f32 	%f3, [%r15];
	setp.geu.f32 	%p4, %f6, %f3;
	@%p4 bra 	$L__BB0_6;
	st.shared.f32 	[%r5], %f3;
$L__BB0_6:
	bar.sync 	0;
	setp.gt.u32 	%p5, %r6, 3;
	@%p5 bra 	$L__BB0_3;
$L__BB0_7:
	setp.ne.s32 	%p6, %r1, 0;
	@%p6 bra 	$L__BB0_9;
	ld.shared.f32 	%f7, [_ZZ25get_maximum_scalar_kernelPKfiPfE5sdata];
	cvta.to.global.u64 	%rd6, %rd2;
	mul.wide.s32 	%rd7, %r2, 4;
	add.s64 	%rd8, %rd6, %rd7;
	st.global.f32 	[%rd8], %f7;
$L__BB0_9:
	ret;

}


// ===== COMPILED SASS (sm_100) =====

	.target	sm_100

	.elftype	@"ET_EXEC"


//--------------------- .note.nv.tkinfo           --------------------------
	.section	.note.nv.tkinfo,"",@"SHT_NOTE"
	.sectionflags	@"SHF_NOTE_NV_TKINFO"
	.tkinfo
        /*0018*/ 	.word	0x00000002
        /*0030*/ 	.string	""
        /*0030*/ 	.string	"ptxas"
        /*0030*/ 	.string	"Cuda compilation tools, release 13.0, V13.0.88"
        /*0030*/ 	.string	"Build cuda_13.0.r13.0/compiler.36424714_0"
        /*0030*/ 	.string	"-arch sm_100 -m 64 "



//--------------------- .note.nv.cuinfo           --------------------------
	.section	.note.nv.cuinfo,"",@"SHT_NOTE"
	.sectionflags	@"SHF_NOTE_NV_CUINFO"
        /*0018*/ 	.short	0x0002
        /*001a*/ 	.short	0x0064
        /*001c*/ 	.short	0x0082
	.zero		2


//--------------------- .nv.info                  --------------------------
	.section	.nv.info,"",@"SHT_CUDA_INFO"
	.align	4


	//----- nvinfo : EIATTR_REGCOUNT
	.align		4
        /*0000*/ 	.byte	0x04, 0x2f
        /*0002*/ 	.short	(.L_1 - .L_0)
	.align		4
.L_0:
        /*0004*/ 	.word	index@(_Z25get_maximum_scalar_kernelPKfiPf)
        /*0008*/ 	.word	0x0000000a


	//----- nvinfo : EIATTR_FRAME_SIZE
	.align		4
.L_1:
        /*000c*/ 	.byte	0x04, 0x11
        /*000e*/ 	.short	(.L_3 - .L_2)
	.align		4
.L_2:
        /*0010*/ 	.word	index@(_Z25get_maximum_scalar_kernelPKfiPf)
        /*0014*/ 	.word	0x00000000


	//----- nvinfo : EIATTR_MIN_STACK_SIZE
	.align		4
.L_3:
        /*0018*/ 	.byte	0x04, 0x12
        /*001a*/ 	.short	(.L_5 - .L_4)
	.align		4
.L_4:
        /*001c*/ 	.word	index@(_Z25get_maximum_scalar_kernelPKfiPf)
        /*0020*/ 	.word	0x00000000
.L_5:


//--------------------- .nv.compat                --------------------------
	.section	.nv.compat,"",@"SHT_CUDA_COMPAT_INFO"
	.align	4
        /*0000*/ 	.byte	0x02, 0x09, 0x00, 0x00, 0x02, 0x02, 0x01, 0x00, 0x02, 0x05, 0x05, 0x00, 0x03, 0x07, 0x01, 0x01
        /*0010*/ 	.byte	0x02, 0x03, 0x00, 0x00, 0x02, 0x06, 0x01, 0x00, 0x04, 0x0b, 0x08, 0x00, 0x09, 0x00, 0x00, 0x00
        /*0020*/ 	.byte	0x00, 0x00, 0x00, 0x00


//--------------------- .nv.info._Z25get_maximum_scalar_kernelPKfiPf --------------------------
	.section	.nv.info._Z25get_maximum_scalar_kernelPKfiPf,"",@"SHT_CUDA_INFO"
	.sectionflags	@""
	.align	4


	//----- nvinfo : EIATTR_CUDA_API_VERSION
	.align		4
        /*0000*/ 	.byte	0x04, 0x37
        /*0002*/ 	.short	(.L_7 - .L_6)
.L_6:
        /*0004*/ 	.word	0x00000082


	//----- nvinfo : EIATTR_KPARAM_INFO
	.align		4
.L_7:
        /*0008*/ 	.byte	0x04, 0x17
        /*000a*/ 	.short	(.L_9 - .L_8)
.L_8:
        /*000c*/ 	.word	0x00000000
        /*0010*/ 	.short	0x0002
        /*0012*/ 	.short	0x0010
        /*0014*/ 	.byte	0x00, 0xf5, 0x21, 0x00


	//----- nvinfo : EIATTR_KPARAM_INFO
	.align		4
.L_9:
        /*0018*/ 	.byte	0x04, 0x17
        /*001a*/ 	.short	(.L_11 - .L_10)
.L_10:
        /*001c*/ 	.word	0x00000000
        /*0020*/ 	.short	0x0001
        /*0022*/ 	.short	0x0008
        /*0024*/ 	.byte	0x00, 0xf0, 0x11, 0x00


	//----- nvinfo : EIATTR_KPARAM_INFO
	.align		4
.L_11:
        /*0028*/ 	.byte	0x04, 0x17
        /*002a*/ 	.short	(.L_13 - .L_12)
.L_12:
        /*002c*/ 	.word	0x00000000
        /*0030*/ 	.short	0x0000
        /*0032*/ 	.short	0x0000
        /*0034*/ 	.byte	0x00, 0xf5, 0x21, 0x00


	//----- nvinfo : EIATTR_SPARSE_MMA_MASK
	.align		4
.L_13:
        /*0038*/ 	.byte	0x03, 0x50
        /*003a*/ 	.short	0x0000


	//----- nvinfo : EIATTR_MAXREG_COUNT
	.align		4
        /*003c*/ 	.byte	0x03, 0x1b
        /*003e*/ 	.short	0x00ff


	//----- nvinfo : EIATTR_NUM_BARRIERS
	.align		4
        /*0040*/ 	.byte	0x02, 0x4c
        /*0042*/ 	.byte	0x01
	.zero		1


	//----- nvinfo : EIATTR_MERCURY_ISA_VERSION
	.align		4
        /*0044*/ 	.byte	0x03, 0x5f
        /*0046*/ 	.short	0x0101


	//----- nvinfo : EIATTR_VRC_CTA_INIT_COUNT
	.align		4
        /*0048*/ 	.byte	0x02, 0x4a
	.zero		1
	.zero		1


	//----- nvinfo : EIATTR_EXIT_INSTR_OFFSETS
	.align		4
        /*004c*/ 	.byte	0x04, 0x1c
        /*004e*/ 	.short	(.L_15 - .L_14)


	//   ....[0]....
.L_14:
        /*0050*/ 	.word	0x00000280


	//   ....[1]....
        /*0054*/ 	.word	0x00000300


	//----- nvinfo : EIATTR_CRS_STACK_SIZE
	.align		4
.L_15:
        /*0058*/ 	.byte	0x04, 0x1e
        /*005a*/ 	.short	(.L_17 - .L_16)
.L_16:
        /*005c*/ 	.word	0x00000000


	//----- nvinfo : EIATTR_CBANK_PARAM_SIZE
	.align		4
.L_17:
        /*0060*/ 	.byte	0x03, 0x19
        /*0062*/ 	.short	0x0018


	//----- nvinfo : EIATTR_PARAM_CBANK
	.align		4
        /*0064*/ 	.byte	0x04, 0x0a
        /*0066*/ 	.short	(.L_19 - .L_18)
	.align		4
.L_18:
        /*0068*/ 	.word	index@(.nv.constant0._Z25get_maximum_scalar_kernelPKfiPf)
        /*006c*/ 	.short	0x0380
        /*006e*/ 	.short	0x0018


	//----- nvinfo : EIATTR_SW_WAR
	.align		4
.L_19:
        /*0070*/ 	.byte	0x04, 0x36
        /*0072*/ 	.short	(.L_21 - .L_20)
.L_20:
        /*0074*/ 	.word	0x00000008
.L_21:


//--------------------- .nv.callgraph             --------------------------
	.section	.nv.callgraph,"",@"SHT_CUDA_CALLGRAPH"
	.align	4
	.sectionentsize	8
	.align		4
        /*0000*/ 	.word	0x00000000
	.align		4
        /*0004*/ 	.word	0xffffffff
	.align		4
        /*0008*/ 	.word	0x00000000
	.align		4
        /*000c*/ 	.word	0xfffffffe
	.align		4
        /*0010*/ 	.word	0x00000000
	.align		4
        /*0014*/ 	.word	0xfffffffd
	.align		4
        /*0018*/ 	.word	0x00000000
	.align		4
        /*001c*/ 	.word	0xfffffffc


//--------------------- .text._Z25get_maximum_scalar_kernelPKfiPf --------------------------
	.section	.text._Z25get_maximum_scalar_kernelPKfiPf,"ax",@progbits
	.align	128
        .global         _Z25get_maximum_scalar_kernelPKfiPf
        .type           _Z25get_maximum_scalar_kernelPKfiPf,@function
        .size           _Z25get_maximum_scalar_kernelPKfiPf,(.L_x_5 - _Z25get_maximum_scalar_kernelPKfiPf)
        .other          _Z25get_maximum_scalar_kernelPKfiPf,@"STO_CUDA_ENTRY STV_DEFAULT"
_Z25get_maximum_scalar_kernelPKfiPf:
.text._Z25get_maximum_scalar_kernelPKfiPf:
[----:B------:R-:W-:Y:S01]  /*0000*/  LDC R1, c[0x0][0x37c] ;  /* 0x0000df00ff017b82 */ /* 0x000fe20000000800 */
[----:B------:R-:W0:Y:S07]  /*0010*/  S2R R0, SR_CTAID.X ;  /* 0x0000000000007919 */ /* 0x000e2e0000002500 */
[----:B------:R-:W0:Y:S01]  /*0020*/  S2UR UR4, SR_CTAID.Y ;  /* 0x00000000000479c3 */ /* 0x000e220000002600 */
[----:B------:R-:W1:Y:S01]  /*0030*/  LDCU UR5, c[0x0][0x388] ;  /* 0x00007100ff0577ac */ /* 0x000e620008000800 */
[----:B------:R-:W2:Y:S01]  /*0040*/  S2R R6, SR_TID.X ;  /* 0x0000000000067919 */ /* 0x000ea20000002100 */
[----:B------:R-:W3:Y:S05]  /*0050*/  LDCU.64 UR6, c[0x0][0x358] ;  /* 0x00006b00ff0677ac */ /* 0x000eea0008000a00 */
[----:B------:R-:W0:Y:S01]  /*0060*/  LDC R5, c[0x0][0x370] ;  /* 0x0000dc00ff057b82 */ /* 0x000e220000000800 */
[----:B------:R-:W2:Y:S01]  /*0070*/  LDCU UR8, c[0x0][0x360] ;  /* 0x00006c00ff0877ac */ /* 0x000ea20008000800 */
[----:B0-----:R-:W-:-:S04]  /*0080*/  IMAD R5, R5, UR4, R0 ;  /* 0x0000000405057c24 */ /* 0x001fc8000f8e0200 */
[----:B--2---:R-:W-:-:S05]  /*0090*/  IMAD R7, R5, UR8, R6 ;  /* 0x0000000805077c24 */ /* 0x004fca000f8e0206 */
[----:B-1----:R-:W-:-:S13]  /*00a0*/  ISETP.GE.AND P0, PT, R7, UR5, PT ;  /* 0x0000000507007c0c */ /* 0x002fda000bf06270 */
[----:B------:R-:W0:Y:S02]  /*00b0*/  @!P0 LDC.64 R2, c[0x0][0x380] ;  /* 0x0000e000ff028b82 */ /* 0x000e240000000a00 */
[----:B0-----:R-:W-:-:S06]  /*00c0*/  @!P0 IMAD.WIDE R2, R7, 0x4, R2 ;  /* 0x0000000407028825 */ /* 0x001fcc00078e0202 */
[----:B---3--:R-:W2:Y:S01]  /*00d0*/  @!P0 LDG.E R2, desc[UR6][R2.64] ;  /* 0x0000000602028981 */ /* 0x008ea2000c1e1900 */
[----:B------:R-:W0:Y:S01]  /*00e0*/  S2UR UR5, SR_CgaCtaId ;  /* 0x00000000000579c3 */ /* 0x000e220000008800 */
[----:B------:R-:W-:Y:S01]  /*00f0*/  IMAD.U32 R0, RZ, RZ, UR8 ;  /* 0x00000008ff007e24 */ /* 0x000fe2000f8e00ff */
[----:B------:R-:W-:Y:S01]  /*0100*/  UMOV UR4, 0x400 ;  /* 0x0000040000047882 */ /* 0x000fe20000000000 */
[----:B------:R-:W-:Y:S01]  /*0110*/  IMAD.MOV.U32 R4, RZ, RZ, RZ ;  /* 0x000000ffff047224 */ /* 0x000fe200078e00ff */
[----:B0-----:R-:W-:-:S06]  /*0120*/  ULEA UR4, UR5, UR4, 0x18 ;  /* 0x0000000405047291 */ /* 0x001fcc000f8ec0ff */
[----:B------:R-:W-:Y:S01]  /*0130*/  LEA R7, R6, UR4, 0x2 ;  /* 0x0000000406077c11 */ /* 0x000fe2000f8e10ff */
[----:B--2---:R-:W-:Y:S01]  /*0140*/  @!P0 FADD R4, |R2|, -RZ ;  /* 0x800000ff02048221 */ /* 0x004fe20000000200 */
[----:B------:R-:W-:-:S04]  /*0150*/  ISETP.GE.U32.AND P0, PT, R0, 0x2, PT ;  /* 0x000000020000780c */ /* 0x000fc80003f06070 */
[----:B------:R0:W-:Y:S01]  /*0160*/  STS [R7], R4 ;  /* 0x0000000407007388 */ /* 0x0001e20000000800 */
[----:B------:R-:W-:Y:S08]  /*0170*/  BAR.SYNC.DEFER_BLOCKING 0x0 ;  /* 0x0000000000007b1d */ /* 0x000ff00000010000 */
[----:B------:R-:W-:Y:S05]  /*0180*/  @!P0 BRA `(.L_x_0) ;  /* 0x0000000000388947 */ /* 0x000fea0003800000 */
.L_x_3:
[----:B0-----:R-:W-:Y:S01]  /*0190*/  MOV R4, R0 ;  /* 0x0000000000047202 */ /* 0x001fe20000000f00 */
[----:B------:R-:W-:Y:S01]  /*01a0*/  BSSY.RECONVERGENT B0, `(.L_x_1) ;  /* 0x0000009000007945 */ /* 0x000fe20003800200 */
[----:B------:R-:W-:-:S04]  /*01b0*/  SHF.R.U32.HI R0, RZ, 0x1, R0 ;  /* 0x00000001ff007819 */ /* 0x000fc80000011600 */
[----:B------:R-:W-:-:S13]  /*01c0*/  ISETP.GE.U32.AND P0, PT, R6, R0, PT ;  /* 0x000000000600720c */ /* 0x000fda0003f06070 */
[----:B------:R-:W-:Y:S05]  /*01d0*/  @P0 BRA `(.L_x_2) ;  /* 0x0000000000140947 */ /* 0x000fea0003800000 */
[----:B------:R-:W-:Y:S01]  /*01e0*/  IMAD R3, R0, 0x4, R7 ;  /* 0x0000000400037824 */ /* 0x000fe200078e0207 */
[----:B------:R-:W-:Y:S05]  /*01f0*/  LDS R2, [R7] ;  /* 0x0000000007027984 */ /* 0x000fea0000000800 */
[----:B------:R-:W0:Y:S02]  /*0200*/  LDS R3, [R3] ;  /* 0x0000000003037984 */ /* 0x000e240000000800 */
[----:B0-----:R-:W-:-:S13]  /*0210*/  FSETP.GEU.AND P0, PT, R2, R3, PT ;  /* 0x000000030200720b */ /* 0x001fda0003f0e000 */
[----:B------:R0:W-:Y:S02]  /*0220*/  @!P0 STS [R7], R3 ;  /* 0x0000000307008388 */ /* 0x0001e40000000800 */
.L_x_2:
[----:B------:R-:W-:Y:S05]  /*0230*/  BSYNC.RECONVERGENT B0 ;  /* 0x0000000000007941 */ /* 0x000fea0003800200 */
.L_x_1:
[----:B------:R-:W-:Y:S01]  /*0240*/  BAR.SYNC.DEFER_BLOCKING 0x0 ;  /* 0x0000000000007b1d */ /* 0x000fe20000010000 */
[----:B------:R-:W-:-:S13]  /*0250*/  ISETP.GT.U32.AND P0, PT, R4, 0x3, PT ;  /* 0x000000030400780c */ /* 0x000fda0003f04070 */
[----:B------:R-:W-:Y:S05]  /*0260*/  @P0 BRA `(.L_x_3) ;  /* 0xfffffffc00c80947 */ /* 0x000fea000383ffff */
.L_x_0:
[----:B------:R-:W-:-:S13]  /*0270*/  ISETP.NE.AND P0, PT, R6, RZ, PT ;  /* 0x000000ff0600720c */ /* 0x000fda0003f05270 */
[----:B------:R-:W-:Y:S05]  /*0280*/  @P0 EXIT ;  /* 0x000000000000094d */ /* 0x000fea0003800000 */
[----:B------:R-:W1:Y:S01]  /*0290*/  S2UR UR5, SR_CgaCtaId ;  /* 0x00000000000579c3 */ /* 0x000e620000008800 */
[----:B------:R-:W-:-:S07]  /*02a0*/  UMOV UR4, 0x400 ;  /* 0x0000040000047882 */ /* 0x000fce0000000000 */
[----:B0-----:R-:W0:Y:S01]  /*02b0*/  LDC.64 R2, c[0x0][0x390] ;  /* 0x0000e400ff027b82 */ /* 0x001e220000000a00 */
[----:B-1----:R-:W-:Y:S01]  /*02c0*/  ULEA UR4, UR5, UR4, 0x18 ;  /* 0x0000000405047291 */ /* 0x002fe2000f8ec0ff */
[----:B0-----:R-:W-:-:S08]  /*02d0*/  IMAD.WIDE R2, R5, 0x4, R2 ;  /* 0x0000000405027825 */ /* 0x001fd000078e0202 */
[----:B------:R-:W0:Y:S04]  /*02e0*/  LDS R7, [UR4] ;  /* 0x00000004ff077984 */ /* 0x000e280008000800 */
[----:B0-----:R-:W-:Y:S01]  /*02f0*/  STG.E desc[UR6][R2.64], R7 ;  /* 0x0000000702007986 */ /* 0x001fe2000c101906 */
[----:B------:R-:W-:Y:S05]  /*0300*/  EXIT ;  /* 0x000000000000794d */ /* 0x000fea0003800000 */
.L_x_4:
[----:B------:R-:W-:-:S00]  /*0310*/  BRA `(.L_x_4) ;  /* 0xfffffffc00fc7947 */ /* 0x000fc0000383ffff */
[----:B------:R-:W-:-:S00]  /*0320*/  NOP ;  /* 0x0000000000007918 */ /* 0x000fc00000000000 */
        /* <DEDUP_REMOVED lines=13> */
.L_x_5:


//--------------------- .nv.shared._Z25get_maximum_scalar_kernelPKfiPf --------------------------
	.section	.nv.shared._Z25get_maximum_scalar_kernelPKfiPf,"aw",@nobits
	.sectionflags	@""
	.align	4
.nv.shared._Z25get_maximum_scalar_kernelPKfiPf:
	.zero		2048


//--------------------- .nv.shared.reserved.0     --------------------------
	.section	.nv.shared.reserved.0,"aw",@nobits
	.weak		__nv_reservedSMEM_offset_0_alias
	.size		__nv_reservedSMEM_offset_0_alias, 0, 64
	.other		__nv_reservedSMEM_offset_0_alias,@"STO_CUDA_RESERVED_SHARED STV_DEFAULT"
__nv_reservedSMEM_offset_0_alias:
	.zero		0
	.zero		64


//--------------------- .nv.constant0._Z25get_maximum_scalar_kernelPKfiPf --------------------------
	.section	.nv.constant0._Z25get_maximum_scalar_kernelPKfiPf,"a",@progbits
	.sectionflags	@""
	.align	4
.nv.constant0._Z25get_maximum_scalar_kernelPKfiPf:
	.zero		920


//--------------------- SYMBOLS --------------------------

	.type		.nv.reservedSmem.offset0,@object
	.size		.nv.reservedSmem.offset0,0x4
	.type		.nv.reservedSmem.cap,@object
	.size		.nv.reservedSmem.cap,0x4
